	.headerflags	@"EF_CUDA_TEXMODE_UNIFIED EF_CUDA_64BIT_ADDRESS EF_CUDA_ACCELERATORS EF_CUDA_SM90 EF_CUDA_VIRTUAL_SM(EF_CUDA_SM90)"
	.elftype	@"ET_EXEC"


//--------------------- .nv.info                  --------------------------
	.section	.nv.info,"",@"SHT_CUDA_INFO"
	.align	4


	//----- nvinfo : EIATTR_REGCOUNT
	.align		4
        /*0000*/ 	.byte	0x04, 0x2f
        /*0002*/ 	.short	(.L_1 - .L_0)
	.align		4
.L_0:
        /*0004*/ 	.word	index@(triton_poi_fused_cat_10)
        /*0008*/ 	.word	0x00000012


	//----- nvinfo : EIATTR_MIN_STACK_SIZE
	.align		4
.L_1:
        /*000c*/ 	.byte	0x04, 0x12
        /*000e*/ 	.short	(.L_3 - .L_2)
	.align		4
.L_2:
        /*0010*/ 	.word	index@(triton_poi_fused_cat_10)
        /*0014*/ 	.word	0x00000000


	//----- nvinfo : EIATTR_FRAME_SIZE
	.align		4
.L_3:
        /*0018*/ 	.byte	0x04, 0x11
        /*001a*/ 	.short	(.L_5 - .L_4)
	.align		4
.L_4:
        /*001c*/ 	.word	index@(triton_poi_fused_cat_10)
        /*0020*/ 	.word	0x00000000


	//----- nvinfo : EIATTR_MIN_STACK_SIZE
	.align		4
.L_5:
        /*0024*/ 	.byte	0x04, 0x12
        /*0026*/ 	.short	(.L_7 - .L_6)
	.align		4
.L_6:
        /*0028*/ 	.word	index@(triton_poi_fused_cat_10)
        /*002c*/ 	.word	0x00000000
.L_7:


//--------------------- .nv.info.triton_poi_fused_cat_10 --------------------------
	.section	.nv.info.triton_poi_fused_cat_10,"",@"SHT_CUDA_INFO"
	.sectionflags	@""
	.align	4


	//----- nvinfo : EIATTR_CUDA_API_VERSION
	.align		4
        /*0000*/ 	.byte	0x04, 0x37
        /*0002*/ 	.short	(.L_9 - .L_8)
.L_8:
        /*0004*/ 	.word	0x0000007c


	//----- nvinfo : EIATTR_KPARAM_INFO
	.align		4
.L_9:
        /*0008*/ 	.byte	0x04, 0x17
        /*000a*/ 	.short	(.L_11 - .L_10)
.L_10:
        /*000c*/ 	.word	0x00000000
        /*0010*/ 	.short	0x0002
        /*0012*/ 	.short	0x0010
        /*0014*/ 	.byte	0x00, 0xf0, 0x11, 0x00


	//----- nvinfo : EIATTR_KPARAM_INFO
	.align		4
.L_11:
        /*0018*/ 	.byte	0x04, 0x17
        /*001a*/ 	.short	(.L_13 - .L_12)
.L_12:
        /*001c*/ 	.word	0x00000000
        /*0020*/ 	.short	0x0001
        /*0022*/ 	.short	0x0008
        /*0024*/ 	.byte	0x00, 0xf4, 0x21, 0x00


	//----- nvinfo : EIATTR_KPARAM_INFO
	.align		4
.L_13:
        /*0028*/ 	.byte	0x04, 0x17
        /*002a*/ 	.short	(.L_15 - .L_14)
.L_14:
        /*002c*/ 	.word	0x00000000
        /*0030*/ 	.short	0x0000
        /*0032*/ 	.short	0x0000
        /*0034*/ 	.byte	0x00, 0xf4, 0x21, 0x00


	//----- nvinfo : EIATTR_SPARSE_MMA_MASK
	.align		4
.L_15:
        /*0038*/ 	.byte	0x03, 0x50
        /*003a*/ 	.short	0x0000


	//----- nvinfo : EIATTR_MAXREG_COUNT
	.align		4
        /*003c*/ 	.byte	0x03, 0x1b
        /*003e*/ 	.short	0x00ff


	//----- nvinfo : EIATTR_EXIT_INSTR_OFFSETS
	.align		4
        /*0040*/ 	.byte	0x04, 0x1c
        /*0042*/ 	.short	(.L_17 - .L_16)


	//   ....[0]....
.L_16:
        /*0044*/ 	.word	0x00000160


	//   ....[1]....
        /*0048*/ 	.word	0x00000180


	//----- nvinfo : EIATTR_REQNTID
	.align		4
.L_17:
        /*004c*/ 	.byte	0x04, 0x10
        /*004e*/ 	.short	(.L_19 - .L_18)
.L_18:
        /*0050*/ 	.word	0x00000020
        /*0054*/ 	.word	0x00000001
        /*0058*/ 	.word	0x00000001


	//----- nvinfo : EIATTR_CBANK_PARAM_SIZE
	.align		4
.L_19:
        /*005c*/ 	.byte	0x03, 0x19
        /*005e*/ 	.short	0x0014


	//----- nvinfo : EIATTR_PARAM_CBANK
	.align		4
        /*0060*/ 	.byte	0x04, 0x0a
        /*0062*/ 	.short	(.L_21 - .L_20)
	.align		4
.L_20:
        /*0064*/ 	.word	index@(.nv.constant0.triton_poi_fused_cat_10)
        /*0068*/ 	.short	0x0210
        /*006a*/ 	.short	0x0014


	//----- nvinfo : EIATTR_SW_WAR
	.align		4
.L_21:
        /*006c*/ 	.byte	0x04, 0x36
        /*006e*/ 	.short	(.L_23 - .L_22)
.L_22:
        /*0070*/ 	.word	0x00000008
.L_23:


//--------------------- .nv.callgraph             --------------------------
	.section	.nv.callgraph,"",@"SHT_CUDA_CALLGRAPH"
	.align	4
	.sectionentsize	8
	.align		4
        /*0000*/ 	.word	0x00000000
	.align		4
        /*0004*/ 	.word	0xffffffff
	.align		4
        /*0008*/ 	.word	0x00000000
	.align		4
        /*000c*/ 	.word	0xfffffffe
	.align		4
        /*0010*/ 	.word	0x00000000
	.align		4
        /*0014*/ 	.word	0xfffffffd
	.align		4
        /*0018*/ 	.word	0x00000000
	.align		4
        /*001c*/ 	.word	0xfffffffc


//--------------------- .text.triton_poi_fused_cat_10 --------------------------
	.section	.text.triton_poi_fused_cat_10,"ax",@progbits
	.align	128
        .global         triton_poi_fused_cat_10
        .type           triton_poi_fused_cat_10,@function
        .size           triton_poi_fused_cat_10,(.L_x_1 - triton_poi_fused_cat_10)
        .other          triton_poi_fused_cat_10,@"STO_CUDA_ENTRY STV_DEFAULT"
triton_poi_fused_cat_10:
.text.triton_poi_fused_cat_10:
[----:B------:R-:W0:Y:S02]  /*0000*/  LDC R1, c[0x0][0x28] ;  /* 0x00000a00ff017b82 */ /* 0x000e240000000800 */
[----:B------:R-:W1:Y:S01]  /*0010*/  S2R R0, SR_TID.X ;  /* 0x0000000000007919 */ /* 0x000e620000002100 */
[----:B------:R-:W2:Y:S01]  /*0020*/  LDC.64 R4, c[0x0][0x210] ;  /* 0x00008400ff047b82 */ /* 0x000ea20000000a00 */
[----:B------:R-:W-:Y:S01]  /*0030*/  IMAD.MOV.U32 R13, RZ, RZ, RZ ;  /* 0x000000ffff0d7224 */ /* 0x000fe200078e00ff */
[----:B------:R-:W-:Y:S01]  /*0040*/  ULDC.64 UR4, c[0x0][0x208] ;  /* 0x0000820000047ab9 */ /* 0x000fe20000000a00 */
[----:B------:R-:W3:Y:S05]  /*0050*/  S2R R3, SR_CTAID.X ;  /* 0x0000000000037919 */ /* 0x000eea0000002500 */
[----:B------:R-:W4:Y:S01]  /*0060*/  LDC.64 R8, c[0x0][0x218] ;  /* 0x00008600ff087b82 */ /* 0x000f220000000a00 */
[----:B-1----:R-:W-:-:S04]  /*0070*/  LOP3.LUT R0, R0, 0x1f, RZ, 0xc0, !PT ;  /* 0x0000001f00007812 */ /* 0x002fc800078ec0ff */
[----:B---3--:R-:W-:-:S04]  /*0080*/  LEA R0, R3, R0, 0x6 ;  /* 0x0000000003007211 */ /* 0x008fc800078e30ff */
[C---:B------:R-:W-:Y:S02]  /*0090*/  ISETP.GE.AND P0, PT, R0.reuse, 0x40, PT ;  /* 0x000000400000780c */ /* 0x040fe40003f06270 */
[----:B------:R-:W-:Y:S02]  /*00a0*/  SHF.L.U32 R7, R0, 0x4, RZ ;  /* 0x0000000400077819 */ /* 0x000fe400000006ff */
[----:B------:R-:W-:-:S03]  /*00b0*/  IADD3 R6, R0, 0x20, RZ ;  /* 0x0000002000067810 */ /* 0x000fc60007ffe0ff */
[----:B--2---:R-:W-:Y:S01]  /*00c0*/  IMAD.WIDE R2, R7, 0x4, R4 ;  /* 0x0000000407027825 */ /* 0x004fe200078e0204 */
[C---:B------:R-:W-:Y:S02]  /*00d0*/  ISETP.GE.AND P1, PT, R6.reuse, 0x40, PT ;  /* 0x000000400600780c */ /* 0x040fe40003f26270 */
[----:B------:R-:W-:-:S03]  /*00e0*/  SHF.L.U32 R11, R6, 0x4, RZ ;  /* 0x00000004060b7819 */ /* 0x000fc600000006ff */
[----:B------:R-:W2:Y:S01]  /*00f0*/  @!P0 LDG.E.EL R13, desc[UR4][R2.64+0x14] ;  /* 0x00001404020d8981 */ /* 0x000ea2000c2e1900 */
[----:B------:R-:W-:Y:S02]  /*0100*/  IMAD.MOV.U32 R15, RZ, RZ, RZ ;  /* 0x000000ffff0f7224 */ /* 0x000fe400078e00ff */
[----:B------:R-:W-:-:S04]  /*0110*/  IMAD.WIDE R4, R11, 0x4, R4 ;  /* 0x000000040b047825 */ /* 0x000fc800078e0204 */
[--C-:B----4-:R-:W-:Y:S01]  /*0120*/  IMAD.WIDE R6, R7, 0x4, R8.reuse ;  /* 0x0000000407067825 */ /* 0x110fe200078e0208 */
[----:B------:R1:W5:Y:S03]  /*0130*/  @!P1 LDG.E.EL R15, desc[UR4][R4.64+0x14] ;  /* 0x00001404040f9981 */ /* 0x000366000c2e1900 */
[----:B------:R-:W-:Y:S01]  /*0140*/  IMAD.WIDE R8, R11, 0x4, R8 ;  /* 0x000000040b087825 */ /* 0x000fe200078e0208 */
[----:B--2---:R1:W-:Y:S01]  /*0150*/  @!P0 STG.E desc[UR4][R6.64], R13 ;  /* 0x0000000d06008986 */ /* 0x0043e2000c101904 */
[----:B------:R-:W-:Y:S05]  /*0160*/  @P1 EXIT ;  /* 0x000000000000194d */ /* 0x000fea0003800000 */
[----:B-----5:R-:W-:Y:S01]  /*0170*/  STG.E desc[UR4][R8.64], R15 ;  /* 0x0000000f08007986 */ /* 0x020fe2000c101904 */
[----:B------:R-:W-:Y:S05]  /*0180*/  EXIT ;  /* 0x000000000000794d */ /* 0x000fea0003800000 */
.L_x_0:
[----:B------:R-:W-:-:S00]  /*0190*/  BRA `(.L_x_0) ;  /* 0xfffffffc00fc7947 */ /* 0x000fc0000383ffff */
[----:B------:R-:W-:-:S00]  /*01a0*/  NOP ;  /* 0x0000000000007918 */ /* 0x000fc00000000000 */
        /* <DEDUP_REMOVED lines=13> */
.L_x_1:


//--------------------- .nv.constant0.triton_poi_fused_cat_10 --------------------------
	.section	.nv.constant0.triton_poi_fused_cat_10,"a",@progbits
	.sectionflags	@""
	.align	4
.nv.constant0.triton_poi_fused_cat_10:
	.zero		548
